	.headerflags	@"EF_CUDA_TEXMODE_UNIFIED EF_CUDA_64BIT_ADDRESS EF_CUDA_ACCELERATORS EF_CUDA_SM90 EF_CUDA_VIRTUAL_SM(EF_CUDA_SM90)"
	.elftype	@"ET_EXEC"


//--------------------- .nv.info                  --------------------------
	.section	.nv.info,"",@"SHT_CUDA_INFO"
	.align	4


	//----- nvinfo : EIATTR_REGCOUNT
	.align		4
        /*0000*/ 	.byte	0x04, 0x2f
        /*0002*/ 	.short	(.L_1 - .L_0)
	.align		4
.L_0:
        /*0004*/ 	.word	index@(triton_poi_fused_max_pool2d_with_indices_15)
        /*0008*/ 	.word	0x00000012


	//----- nvinfo : EIATTR_MIN_STACK_SIZE
	.align		4
.L_1:
        /*000c*/ 	.byte	0x04, 0x12
        /*000e*/ 	.short	(.L_3 - .L_2)
	.align		4
.L_2:
        /*0010*/ 	.word	index@(triton_poi_fused_max_pool2d_with_indices_15)
        /*0014*/ 	.word	0x00000000


	//----- nvinfo : EIATTR_FRAME_SIZE
	.align		4
.L_3:
        /*0018*/ 	.byte	0x04, 0x11
        /*001a*/ 	.short	(.L_5 - .L_4)
	.align		4
.L_4:
        /*001c*/ 	.word	index@(triton_poi_fused_max_pool2d_with_indices_15)
        /*0020*/ 	.word	0x00000000


	//----- nvinfo : EIATTR_MIN_STACK_SIZE
	.align		4
.L_5:
        /*0024*/ 	.byte	0x04, 0x12
        /*0026*/ 	.short	(.L_7 - .L_6)
	.align		4
.L_6:
        /*0028*/ 	.word	index@(triton_poi_fused_max_pool2d_with_indices_15)
        /*002c*/ 	.word	0x00000000
.L_7:


//--------------------- .nv.info.triton_poi_fused_max_pool2d_with_indices_15 --------------------------
	.section	.nv.info.triton_poi_fused_max_pool2d_with_indices_15,"",@"SHT_CUDA_INFO"
	.sectionflags	@""
	.align	4


	//----- nvinfo : EIATTR_CUDA_API_VERSION
	.align		4
        /*0000*/ 	.byte	0x04, 0x37
        /*0002*/ 	.short	(.L_9 - .L_8)
.L_8:
        /*0004*/ 	.word	0x0000007c


	//----- nvinfo : EIATTR_KPARAM_INFO
	.align		4
.L_9:
        /*0008*/ 	.byte	0x04, 0x17
        /*000a*/ 	.short	(.L_11 - .L_10)
.L_10:
        /*000c*/ 	.word	0x00000000
        /*0010*/ 	.short	0x0003
        /*0012*/ 	.short	0x0018
        /*0014*/ 	.byte	0x00, 0xf0, 0x11, 0x00


	//----- nvinfo : EIATTR_KPARAM_INFO
	.align		4
.L_11:
        /*0018*/ 	.byte	0x04, 0x17
        /*001a*/ 	.short	(.L_13 - .L_12)
.L_12:
        /*001c*/ 	.word	0x00000000
        /*0020*/ 	.short	0x0002
        /*0022*/ 	.short	0x0010
        /*0024*/ 	.byte	0x00, 0xf4, 0x21, 0x00


	//----- nvinfo : EIATTR_KPARAM_INFO
	.align		4
.L_13:
        /*0028*/ 	.byte	0x04, 0x17
        /*002a*/ 	.short	(.L_15 - .L_14)
.L_14:
        /*002c*/ 	.word	0x00000000
        /*0030*/ 	.short	0x0001
        /*0032*/ 	.short	0x0008
        /*0034*/ 	.byte	0x00, 0xf4, 0x21, 0x00


	//----- nvinfo : EIATTR_KPARAM_INFO
	.align		4
.L_15:
        /*0038*/ 	.byte	0x04, 0x17
        /*003a*/ 	.short	(.L_17 - .L_16)
.L_16:
        /*003c*/ 	.word	0x00000000
        /*0040*/ 	.short	0x0000
        /*0042*/ 	.short	0x0000
        /*0044*/ 	.byte	0x00, 0xf4, 0x21, 0x00


	//----- nvinfo : EIATTR_SPARSE_MMA_MASK
	.align		4
.L_17:
        /*0048*/ 	.byte	0x03, 0x50
        /*004a*/ 	.short	0x0000


	//----- nvinfo : EIATTR_MAXREG_COUNT
	.align		4
        /*004c*/ 	.byte	0x03, 0x1b
        /*004e*/ 	.short	0x00ff


	//----- nvinfo : EIATTR_EXIT_INSTR_OFFSETS
	.align		4
        /*0050*/ 	.byte	0x04, 0x1c
        /*0052*/ 	.short	(.L_19 - .L_18)


	//   ....[0]....
.L_18:
        /*0054*/ 	.word	0x00000230


	//----- nvinfo : EIATTR_REQNTID
	.align		4
.L_19:
        /*0058*/ 	.byte	0x04, 0x10
        /*005a*/ 	.short	(.L_21 - .L_20)
.L_20:
        /*005c*/ 	.word	0x00000100
        /*0060*/ 	.word	0x00000001
        /*0064*/ 	.word	0x00000001


	//----- nvinfo : EIATTR_CBANK_PARAM_SIZE
	.align		4
.L_21:
        /*0068*/ 	.byte	0x03, 0x19
        /*006a*/ 	.short	0x001c


	//----- nvinfo : EIATTR_PARAM_CBANK
	.align		4
        /*006c*/ 	.byte	0x04, 0x0a
        /*006e*/ 	.short	(.L_23 - .L_22)
	.align		4
.L_22:
        /*0070*/ 	.word	index@(.nv.constant0.triton_poi_fused_max_pool2d_with_indices_15)
        /*0074*/ 	.short	0x0210
        /*0076*/ 	.short	0x001c


	//----- nvinfo : EIATTR_SW_WAR
	.align		4
.L_23:
        /*0078*/ 	.byte	0x04, 0x36
        /*007a*/ 	.short	(.L_25 - .L_24)
.L_24:
        /*007c*/ 	.word	0x00000008
.L_25:


//--------------------- .nv.callgraph             --------------------------
	.section	.nv.callgraph,"",@"SHT_CUDA_CALLGRAPH"
	.align	4
	.sectionentsize	8
	.align		4
        /*0000*/ 	.word	0x00000000
	.align		4
        /*0004*/ 	.word	0xffffffff
	.align		4
        /*0008*/ 	.word	0x00000000
	.align		4
        /*000c*/ 	.word	0xfffffffe
	.align		4
        /*0010*/ 	.word	0x00000000
	.align		4
        /*0014*/ 	.word	0xfffffffd
	.align		4
        /*0018*/ 	.word	0x00000000
	.align		4
        /*001c*/ 	.word	0xfffffffc


//--------------------- .text.triton_poi_fused_max_pool2d_with_indices_15 --------------------------
	.section	.text.triton_poi_fused_max_pool2d_with_indices_15,"ax",@progbits
	.align	128
        .global         triton_poi_fused_max_pool2d_with_indices_15
        .type           triton_poi_fused_max_pool2d_with_indices_15,@function
        .size           triton_poi_fused_max_pool2d_with_indices_15,(.L_x_1 - triton_poi_fused_max_pool2d_with_indices_15)
        .other          triton_poi_fused_max_pool2d_with_indices_15,@"STO_CUDA_ENTRY STV_DEFAULT"
triton_poi_fused_max_pool2d_with_indices_15:
.text.triton_poi_fused_max_pool2d_with_indices_15:
[----:B------:R-:W-:Y:S01]  /*0000*/  LDC R1, c[0x0][0x28] ;  /* 0x00000a00ff017b82 */ /* 0x000fe20000000800 */
[----:B------:R-:W1:Y:S07]  /*0010*/  S2R R0, SR_TID.X ;  /* 0x0000000000007919 */ /* 0x000e6e0000002100 */
[----:B------:R-:W2:Y:S01]  /*0020*/  LDC.64 R4, c[0x0][0x210] ;  /* 0x00008400ff047b82 */ /* 0x000ea20000000a00 */
[----:B------:R-:W-:Y:S01]  /*0030*/  ULDC.64 UR4, c[0x0][0x208] ;  /* 0x0000820000047ab9 */ /* 0x000fe20000000a00 */
[----:B------:R-:W-:Y:S01]  /*0040*/  ULDC.64 UR6, c[0x0][0x220] ;  /* 0x0000880000067ab9 */ /* 0x000fe20000000a00 */
[----:B------:R-:W3:Y:S05]  /*0050*/  S2R R11, SR_CTAID.X ;  /* 0x00000000000b7919 */ /* 0x000eea0000002500 */
[----:B------:R-:W4:Y:S01]  /*0060*/  LDC.64 R8, c[0x0][0x218] ;  /* 0x00008600ff087b82 */ /* 0x000f220000000a00 */
[----:B-1----:R-:W-:-:S05]  /*0070*/  IMAD.SHL.U32 R0, R0, 0x2, RZ ;  /* 0x0000000200007824 */ /* 0x002fca00078e00ff */
[----:B------:R-:W-:-:S05]  /*0080*/  LOP3.LUT R0, R0, 0x1fe, RZ, 0xc0, !PT ;  /* 0x000001fe00007812 */ /* 0x000fca00078ec0ff */
[----:B---3--:R-:W-:-:S05]  /*0090*/  IMAD R11, R11, 0x200, R0 ;  /* 0x000002000b0b7824 */ /* 0x008fca00078e0200 */
[----:B------:R-:W-:-:S04]  /*00a0*/  SHF.R.S32.HI R0, RZ, 0x1f, R11 ;  /* 0x0000001fff007819 */ /* 0x000fc8000001140b */
[----:B------:R-:W-:-:S05]  /*00b0*/  LEA.HI R0, R0, R11, RZ, 0xc ;  /* 0x0000000b00007211 */ /* 0x000fca00078f60ff */
[C---:B------:R-:W-:Y:S01]  /*00c0*/  IMAD.SHL.U32 R2, R0.reuse, 0x2, RZ ;  /* 0x0000000200027824 */ /* 0x040fe200078e00ff */
[----:B------:R-:W-:-:S04]  /*00d0*/  LOP3.LUT R0, R0, 0xfffff000, RZ, 0xc0, !PT ;  /* 0xfffff00000007812 */ /* 0x000fc800078ec0ff */
[----:B------:R-:W-:-:S04]  /*00e0*/  LOP3.LUT R2, R2, 0xffffe000, RZ, 0xc0, !PT ;  /* 0xffffe00002027812 */ /* 0x000fc800078ec0ff */
[----:B------:R-:W-:-:S05]  /*00f0*/  IADD3 R3, R2, R11, -R0 ;  /* 0x0000000b02037210 */ /* 0x000fca0007ffe800 */
[C---:B------:R-:W-:Y:S02]  /*0100*/  VIADD R7, R3.reuse, 0x1000 ;  /* 0x0000100003077836 */ /* 0x040fe40000000000 */
[----:B--2---:R-:W-:-:S04]  /*0110*/  IMAD.WIDE R2, R3, 0x4, R4 ;  /* 0x0000000403027825 */ /* 0x004fc800078e0204 */
[----:B------:R-:W-:Y:S02]  /*0120*/  IMAD.WIDE R4, R7, 0x4, R4 ;  /* 0x0000000407047825 */ /* 0x000fe400078e0204 */
[----:B------:R-:W2:Y:S04]  /*0130*/  LDG.E.64 R2, desc[UR4][R2.64] ;  /* 0x0000000402027981 */ /* 0x000ea8000c1e1b00 */
[----:B------:R-:W2:Y:S01]  /*0140*/  LDG.E.64 R12, desc[UR4][R4.64] ;  /* 0x00000004040c7981 */ /* 0x000ea2000c1e1b00 */
[----:B------:R-:W-:-:S04]  /*0150*/  IADD3 R6, P3, R11, UR6, RZ ;  /* 0x000000060b067c10 */ /* 0x000fc8000ff7e0ff */
[----:B------:R-:W-:Y:S02]  /*0160*/  LEA.HI.X.SX32 R7, R11, UR7, 0x1, P3 ;  /* 0x000000070b077c11 */ /* 0x000fe400098f0eff */
[C---:B--2---:R-:W-:Y:S02]  /*0170*/  FSETP.GT.AND P1, PT, R12.reuse, R2, PT ;  /* 0x000000020c00720b */ /* 0x044fe40003f24000 */
[----:B------:R-:W-:Y:S02]  /*0180*/  FSETP.GT.AND P0, PT, R13, R3, PT ;  /* 0x000000030d00720b */ /* 0x000fe40003f04000 */
[----:B------:R-:W-:Y:S02]  /*0190*/  FSETP.NAN.AND P2, PT, R12, R12, PT ;  /* 0x0000000c0c00720b */ /* 0x000fe40003f48000 */
[----:B------:R-:W-:Y:S02]  /*01a0*/  SEL R0, RZ, 0x1, !P1 ;  /* 0x00000001ff007807 */ /* 0x000fe40004800000 */
[----:B------:R-:W-:-:S05]  /*01b0*/  SEL R15, RZ, 0x100, !P0 ;  /* 0x00000100ff0f7807 */ /* 0x000fca0004000000 */
[----:B------:R-:W-:Y:S01]  /*01c0*/  @!P1 SEL R12, R12, R2, P2 ;  /* 0x000000020c0c9207 */ /* 0x000fe20001000000 */
[----:B------:R-:W-:Y:S01]  /*01d0*/  IMAD.IADD R15, R0, 0x1, R15 ;  /* 0x00000001000f7824 */ /* 0x000fe200078e020f */
[----:B------:R-:W-:-:S04]  /*01e0*/  FSETP.NAN.AND P2, PT, R13, R13, PT ;  /* 0x0000000d0d00720b */ /* 0x000fc80003f48000 */
[----:B------:R-:W-:Y:S01]  /*01f0*/  @!P0 SEL R13, R13, R3, P2 ;  /* 0x000000030d0d8207 */ /* 0x000fe20001000000 */
[----:B----4-:R-:W-:-:S05]  /*0200*/  IMAD.WIDE R2, R11, 0x4, R8 ;  /* 0x000000040b027825 */ /* 0x010fca00078e0208 */
[----:B------:R-:W-:Y:S04]  /*0210*/  STG.E.64 desc[UR4][R2.64], R12 ;  /* 0x0000000c02007986 */ /* 0x000fe8000c101b04 */
[----:B------:R-:W-:Y:S01]  /*0220*/  STG.E.U16 desc[UR4][R6.64], R15 ;  /* 0x0000000f06007986 */ /* 0x000fe2000c101504 */
[----:B------:R-:W-:Y:S05]  /*0230*/  EXIT ;  /* 0x000000000000794d */ /* 0x000fea0003800000 */
.L_x_0:
[----:B------:R-:W-:-:S00]  /*0240*/  BRA `(.L_x_0) ;  /* 0xfffffffc00fc7947 */ /* 0x000fc0000383ffff */
[----:B------:R-:W-:-:S00]  /*0250*/  NOP ;  /* 0x0000000000007918 */ /* 0x000fc00000000000 */
        /* <DEDUP_REMOVED lines=10> */
.L_x_1:


//--------------------- .nv.constant0.triton_poi_fused_max_pool2d_with_indices_15 --------------------------
	.section	.nv.constant0.triton_poi_fused_max_pool2d_with_indices_15,"a",@progbits
	.sectionflags	@""
	.align	4
.nv.constant0.triton_poi_fused_max_pool2d_with_indices_15:
	.zero		556
